//
// Generated by NVIDIA NVVM Compiler
//
// Compiler Build ID: CL-36424714
// Cuda compilation tools, release 13.0, V13.0.88
// Based on NVVM 20.0.0
//

.version 9.0
.target sm_100
.address_size 64

	// .globl	sum_array

.visible .entry sum_array(
	.param .u64 .ptr .align 1 sum_array_param_0,
	.param .u64 .ptr .align 1 sum_array_param_1,
	.param .u32 sum_array_param_2
)
{
	.reg .pred 	%p<6>;
	.reg .b32 	%r<27>;
	.reg .b32 	%f<19>;
	.reg .b64 	%rd<18>;

	ld.param.u64 	%rd9, [sum_array_param_0];
	ld.param.u64 	%rd10, [sum_array_param_1];
	ld.param.u32 	%r13, [sum_array_param_2];
	cvta.to.global.u64 	%rd1, %rd9;
	cvta.to.global.u64 	%rd11, %rd10;
	mov.u32 	%r14, %tid.x;
	mul.hi.s32 	%r15, %r13, 1717986919;
	shr.u32 	%r16, %r15, 31;
	shr.s32 	%r17, %r15, 2;
	add.s32 	%r18, %r17, %r16;
	mul.wide.u32 	%rd12, %r14, 4;
	add.s64 	%rd2, %rd11, %rd12;
	mov.b32 	%r19, 0;
	st.global.u32 	[%rd2], %r19;
	mul.lo.s32 	%r1, %r18, %r14;
	add.s32 	%r2, %r1, %r18;
	setp.lt.s32 	%p1, %r13, 10;
	@%p1 bra 	$L__BB0_7;
	add.s32 	%r20, %r1, 1;
	max.s32 	%r3, %r2, %r20;
	sub.s32 	%r21, %r3, %r1;
	and.b32  	%r4, %r21, 3;
	setp.eq.s32 	%p2, %r4, 0;
	mov.f32 	%f17, 0f00000000;
	mov.u32 	%r25, %r1;
	@%p2 bra 	$L__BB0_4;
	mul.wide.u32 	%rd13, %r1, 4;
	add.s64 	%rd16, %rd1, %rd13;
	neg.s32 	%r23, %r4;
	mov.f32 	%f17, 0f00000000;
	mov.u32 	%r25, %r1;
$L__BB0_3:
	.pragma "nounroll";
	ld.global.f32 	%f8, [%rd16];
	add.f32 	%f17, %f8, %f17;
	st.global.f32 	[%rd2], %f17;
	add.s32 	%r25, %r25, 1;
	add.s64 	%rd16, %rd16, 4;
	add.s32 	%r23, %r23, 1;
	setp.ne.s32 	%p3, %r23, 0;
	@%p3 bra 	$L__BB0_3;
$L__BB0_4:
	sub.s32 	%r22, %r1, %r3;
	setp.gt.u32 	%p4, %r22, -4;
	@%p4 bra 	$L__BB0_7;
	mul.wide.u32 	%rd14, %r25, 4;
	add.s64 	%rd15, %rd14, %rd1;
	add.s64 	%rd17, %rd15, 8;
$L__BB0_6:
	ld.global.f32 	%f9, [%rd17+-8];
	add.f32 	%f10, %f9, %f17;
	st.global.f32 	[%rd2], %f10;
	ld.global.f32 	%f11, [%rd17+-4];
	add.f32 	%f12, %f11, %f10;
	st.global.f32 	[%rd2], %f12;
	ld.global.f32 	%f13, [%rd17];
	add.f32 	%f14, %f13, %f12;
	st.global.f32 	[%rd2], %f14;
	ld.global.f32 	%f15, [%rd17+4];
	add.f32 	%f17, %f15, %f14;
	st.global.f32 	[%rd2], %f17;
	add.s32 	%r25, %r25, 4;
	add.s64 	%rd17, %rd17, 16;
	setp.lt.s32 	%p5, %r25, %r2;
	@%p5 bra 	$L__BB0_6;
$L__BB0_7:
	ret;

}


// ===== COMPILED SASS (sm_100) =====

	.target	sm_100

	.elftype	@"ET_EXEC"


//--------------------- .note.nv.tkinfo           --------------------------
	.section	.note.nv.tkinfo,"",@"SHT_NOTE"
	.sectionflags	@"SHF_NOTE_NV_TKINFO"
	.tkinfo
        /*0018*/ 	.word	0x00000002
        /*0030*/ 	.string	""
        /*0030*/ 	.string	"ptxas"
        /*0030*/ 	.string	"Cuda compilation tools, release 13.0, V13.0.88"
        /*0030*/ 	.string	"Build cuda_13.0.r13.0/compiler.36424714_0"
        /*0030*/ 	.string	"-arch sm_100 -m 64 "



//--------------------- .note.nv.cuinfo           --------------------------
	.section	.note.nv.cuinfo,"",@"SHT_NOTE"
	.sectionflags	@"SHF_NOTE_NV_CUINFO"
        /*0018*/ 	.short	0x0002
        /*001a*/ 	.short	0x0064
        /*001c*/ 	.short	0x0082
	.zero		2


//--------------------- .nv.info                  --------------------------
	.section	.nv.info,"",@"SHT_CUDA_INFO"
	.align	4


	//----- nvinfo : EIATTR_REGCOUNT
	.align		4
        /*0000*/ 	.byte	0x04, 0x2f
        /*0002*/ 	.short	(.L_1 - .L_0)
	.align		4
.L_0:
        /*0004*/ 	.word	index@(sum_array)
        /*0008*/ 	.word	0x00000012


	//----- nvinfo : EIATTR_FRAME_SIZE
	.align		4
.L_1:
        /*000c*/ 	.byte	0x04, 0x11
        /*000e*/ 	.short	(.L_3 - .L_2)
	.align		4
.L_2:
        /*0010*/ 	.word	index@(sum_array)
        /*0014*/ 	.word	0x00000000


	//----- nvinfo : EIATTR_MIN_STACK_SIZE
	.align		4
.L_3:
        /*0018*/ 	.byte	0x04, 0x12
        /*001a*/ 	.short	(.L_5 - .L_4)
	.align		4
.L_4:
        /*001c*/ 	.word	index@(sum_array)
        /*0020*/ 	.word	0x00000000
.L_5:


//--------------------- .nv.compat                --------------------------
	.section	.nv.compat,"",@"SHT_CUDA_COMPAT_INFO"
	.align	4
        /*0000*/ 	.byte	0x02, 0x09, 0x00, 0x00, 0x02, 0x02, 0x01, 0x00, 0x02, 0x05, 0x05, 0x00, 0x03, 0x07, 0x01, 0x01
        /*0010*/ 	.byte	0x02, 0x03, 0x00, 0x00, 0x02, 0x06, 0x01, 0x00, 0x04, 0x0b, 0x08, 0x00, 0x09, 0x00, 0x00, 0x00
        /*0020*/ 	.byte	0x00, 0x00, 0x00, 0x00


//--------------------- .nv.info.sum_array        --------------------------
	.section	.nv.info.sum_array,"",@"SHT_CUDA_INFO"
	.sectionflags	@""
	.align	4


	//----- nvinfo : EIATTR_CUDA_API_VERSION
	.align		4
        /*0000*/ 	.byte	0x04, 0x37
        /*0002*/ 	.short	(.L_7 - .L_6)
.L_6:
        /*0004*/ 	.word	0x00000082


	//----- nvinfo : EIATTR_KPARAM_INFO
	.align		4
.L_7:
        /*0008*/ 	.byte	0x04, 0x17
        /*000a*/ 	.short	(.L_9 - .L_8)
.L_8:
        /*000c*/ 	.word	0x00000000
        /*0010*/ 	.short	0x0002
        /*0012*/ 	.short	0x0010
        /*0014*/ 	.byte	0x00, 0xf0, 0x11, 0x00


	//----- nvinfo : EIATTR_KPARAM_INFO
	.align		4
.L_9:
        /*0018*/ 	.byte	0x04, 0x17
        /*001a*/ 	.short	(.L_11 - .L_10)
.L_10:
        /*001c*/ 	.word	0x00000000
        /*0020*/ 	.short	0x0001
        /*0022*/ 	.short	0x0008
        /*0024*/ 	.byte	0x00, 0xf5, 0x21, 0x00


	//----- nvinfo : EIATTR_KPARAM_INFO
	.align		4
.L_11:
        /*0028*/ 	.byte	0x04, 0x17
        /*002a*/ 	.short	(.L_13 - .L_12)
.L_12:
        /*002c*/ 	.word	0x00000000
        /*0030*/ 	.short	0x0000
        /*0032*/ 	.short	0x0000
        /*0034*/ 	.byte	0x00, 0xf5, 0x21, 0x00


	//----- nvinfo : EIATTR_SPARSE_MMA_MASK
	.align		4
.L_13:
        /*0038*/ 	.byte	0x03, 0x50
        /*003a*/ 	.short	0x0000


	//----- nvinfo : EIATTR_MAXREG_COUNT
	.align		4
        /*003c*/ 	.byte	0x03, 0x1b
        /*003e*/ 	.short	0x00ff


	//----- nvinfo : EIATTR_MERCURY_ISA_VERSION
	.align		4
        /*0040*/ 	.byte	0x03, 0x5f
        /*0042*/ 	.short	0x0101


	//----- nvinfo : EIATTR_VRC_CTA_INIT_COUNT
	.align		4
        /*0044*/ 	.byte	0x02, 0x4a
	.zero		1
	.zero		1


	//----- nvinfo : EIATTR_EXIT_INSTR_OFFSETS
	.align		4
        /*0048*/ 	.byte	0x04, 0x1c
        /*004a*/ 	.short	(.L_15 - .L_14)


	//   ....[0]....
.L_14:
        /*004c*/ 	.word	0x000000b0


	//   ....[1]....
        /*0050*/ 	.word	0x00000260


	//   ....[2]....
        /*0054*/ 	.word	0x000003e0


	//----- nvinfo : EIATTR_CRS_STACK_SIZE
	.align		4
.L_15:
        /*0058*/ 	.byte	0x04, 0x1e
        /*005a*/ 	.short	(.L_17 - .L_16)
.L_16:
        /*005c*/ 	.word	0x00000000


	//----- nvinfo : EIATTR_CBANK_PARAM_SIZE
	.align		4
.L_17:
        /*0060*/ 	.byte	0x03, 0x19
        /*0062*/ 	.short	0x0014


	//----- nvinfo : EIATTR_PARAM_CBANK
	.align		4
        /*0064*/ 	.byte	0x04, 0x0a
        /*0066*/ 	.short	(.L_19 - .L_18)
	.align		4
.L_18:
        /*0068*/ 	.word	index@(.nv.constant0.sum_array)
        /*006c*/ 	.short	0x0380
        /*006e*/ 	.short	0x0014


	//----- nvinfo : EIATTR_SW_WAR
	.align		4
.L_19:
        /*0070*/ 	.byte	0x04, 0x36
        /*0072*/ 	.short	(.L_21 - .L_20)
.L_20:
        /*0074*/ 	.word	0x00000008
.L_21:


//--------------------- .nv.callgraph             --------------------------
	.section	.nv.callgraph,"",@"SHT_CUDA_CALLGRAPH"
	.align	4
	.sectionentsize	8
	.align		4
        /*0000*/ 	.word	0x00000000
	.align		4
        /*0004*/ 	.word	0xffffffff
	.align		4
        /*0008*/ 	.word	0x00000000
	.align		4
        /*000c*/ 	.word	0xfffffffe
	.align		4
        /*0010*/ 	.word	0x00000000
	.align		4
        /*0014*/ 	.word	0xfffffffd
	.align		4
        /*0018*/ 	.word	0x00000000
	.align		4
        /*001c*/ 	.word	0xfffffffc


//--------------------- .text.sum_array           --------------------------
	.section	.text.sum_array,"ax",@progbits
	.align	128
        .global         sum_array
        .type           sum_array,@function
        .size           sum_array,(.L_x_5 - sum_array)
        .other          sum_array,@"STO_CUDA_ENTRY STV_DEFAULT"
sum_array:
.text.sum_array:
[----:B------:R-:W-:Y:S01]  /*0000*/  LDC R1, c[0x0][0x37c] ;  /* 0x0000df00ff017b82 */ /* 0x000fe20000000800 */
[----:B------:R-:W0:Y:S07]  /*0010*/  S2R R7, SR_TID.X ;  /* 0x0000000000077919 */ /* 0x000e2e0000002100 */
[----:B------:R-:W1:Y:S01]  /*0020*/  LDC R4, c[0x0][0x390] ;  /* 0x0000e400ff047b82 */ /* 0x000e620000000800 */
[----:B------:R-:W2:Y:S07]  /*0030*/  LDCU.64 UR4, c[0x0][0x358] ;  /* 0x00006b00ff0477ac */ /* 0x000eae0008000a00 */
[----:B------:R-:W0:Y:S01]  /*0040*/  LDC.64 R2, c[0x0][0x388] ;  /* 0x0000e200ff027b82 */ /* 0x000e220000000a00 */
[C---:B-1----:R-:W-:Y:S01]  /*0050*/  ISETP.GE.AND P0, PT, R4.reuse, 0xa, PT ;  /* 0x0000000a0400780c */ /* 0x042fe20003f06270 */
[----:B------:R-:W-:-:S05]  /*0060*/  IMAD.HI R0, R4, 0x66666667, RZ ;  /* 0x6666666704007827 */ /* 0x000fca00078e02ff */
[----:B------:R-:W-:Y:S01]  /*0070*/  SHF.R.U32.HI R5, RZ, 0x1f, R0 ;  /* 0x0000001fff057819 */ /* 0x000fe20000011600 */
[----:B0-----:R-:W-:-:S03]  /*0080*/  IMAD.WIDE.U32 R2, R7, 0x4, R2 ;  /* 0x0000000407027825 */ /* 0x001fc600078e0002 */
[----:B------:R-:W-:Y:S02]  /*0090*/  LEA.HI.SX32 R0, R0, R5, 0x1e ;  /* 0x0000000500007211 */ /* 0x000fe400078ff2ff */
[----:B--2---:R0:W-:Y:S01]  /*00a0*/  STG.E desc[UR4][R2.64], RZ ;  /* 0x000000ff02007986 */ /* 0x0041e2000c101904 */
[----:B------:R-:W-:Y:S05]  /*00b0*/  @!P0 EXIT ;  /* 0x000000000000894d */ /* 0x000fea0003800000 */
[C---:B------:R-:W-:Y:S01]  /*00c0*/  IMAD R7, R0.reuse, R7, RZ ;  /* 0x0000000700077224 */ /* 0x040fe200078e02ff */
[----:B------:R-:W-:Y:S01]  /*00d0*/  BSSY.RECONVERGENT B0, `(.L_x_0) ;  /* 0x0000018000007945 */ /* 0x000fe20003800200 */
[----:B------:R-:W-:Y:S02]  /*00e0*/  IMAD.MOV.U32 R9, RZ, RZ, RZ ;  /* 0x000000ffff097224 */ /* 0x000fe400078e00ff */
[----:B------:R-:W-:-:S05]  /*00f0*/  IMAD.IADD R0, R0, 0x1, R7 ;  /* 0x0000000100007824 */ /* 0x000fca00078e0207 */
[----:B------:R-:W-:-:S05]  /*0100*/  VIADDMNMX R4, R7, 0x1, R0, !PT ;  /* 0x0000000107047846 */ /* 0x000fca0007800100 */
[----:B------:R-:W-:Y:S01]  /*0110*/  IMAD.IADD R5, R4, 0x1, -R7 ;  /* 0x0000000104057824 */ /* 0x000fe200078e0a07 */
[----:B------:R-:W-:-:S04]  /*0120*/  IADD3 R4, PT, PT, R7, -R4, RZ ;  /* 0x8000000407047210 */ /* 0x000fc80007ffe0ff */
[----:B------:R-:W-:Y:S02]  /*0130*/  LOP3.LUT P1, R6, R5, 0x3, RZ, 0xc0, !PT ;  /* 0x0000000305067812 */ /* 0x000fe4000782c0ff */
[----:B------:R-:W-:-:S11]  /*0140*/  ISETP.GT.U32.AND P0, PT, R4, -0x4, PT ;  /* 0xfffffffc0400780c */ /* 0x000fd60003f04070 */
[----:B------:R-:W-:Y:S05]  /*0150*/  @!P1 BRA `(.L_x_1) ;  /* 0x00000000003c9947 */ /* 0x000fea0003800000 */
[----:B------:R-:W1:Y:S01]  /*0160*/  LDC.64 R4, c[0x0][0x380] ;  /* 0x0000e000ff047b82 */ /* 0x000e620000000a00 */
[----:B------:R-:W-:Y:S01]  /*0170*/  HFMA2 R9, -RZ, RZ, 0, 0 ;  /* 0x00000000ff097431 */ /* 0x000fe200000001ff */
[----:B------:R-:W-:Y:S01]  /*0180*/  IADD3 R6, PT, PT, -R6, RZ, RZ ;  /* 0x000000ff06067210 */ /* 0x000fe20007ffe1ff */
[----:B-1----:R-:W-:-:S04]  /*0190*/  IMAD.WIDE.U32 R4, R7, 0x4, R4 ;  /* 0x0000000407047825 */ /* 0x002fc800078e0004 */
[----:B------:R-:W-:-:S07]  /*01a0*/  IMAD.MOV.U32 R8, RZ, RZ, R4 ;  /* 0x000000ffff087224 */ /* 0x000fce00078e0004 */
.L_x_2:
[----:B------:R-:W-:-:S06]  /*01b0*/  IMAD.MOV.U32 R4, RZ, RZ, R8 ;  /* 0x000000ffff047224 */ /* 0x000fcc00078e0008 */
[----:B-1----:R1:W2:Y:S01]  /*01c0*/  LDG.E R4, desc[UR4][R4.64] ;  /* 0x0000000404047981 */ /* 0x0022a2000c1e1900 */
[----:B------:R-:W-:Y:S01]  /*01d0*/  IADD3 R6, PT, PT, R6, 0x1, RZ ;  /* 0x0000000106067810 */ /* 0x000fe20007ffe0ff */
[----:B------:R-:W-:Y:S01]  /*01e0*/  VIADD R7, R7, 0x1 ;  /* 0x0000000107077836 */ /* 0x000fe20000000000 */
[----:B------:R-:W-:Y:S02]  /*01f0*/  IADD3 R8, P2, PT, R8, 0x4, RZ ;  /* 0x0000000408087810 */ /* 0x000fe40007f5e0ff */
[----:B------:R-:W-:Y:S02]  /*0200*/  ISETP.NE.AND P1, PT, R6, RZ, PT ;  /* 0x000000ff0600720c */ /* 0x000fe40003f25270 */
[----:B-1----:R-:W-:Y:S01]  /*0210*/  IADD3.X R5, PT, PT, RZ, R5, RZ, P2, !PT ;  /* 0x00000005ff057210 */ /* 0x002fe200017fe4ff */
[----:B--2---:R-:W-:-:S05]  /*0220*/  FADD R9, R4, R9 ;  /* 0x0000000904097221 */ /* 0x004fca0000000000 */
[----:B------:R1:W-:Y:S05]  /*0230*/  STG.E desc[UR4][R2.64], R9 ;  /* 0x0000000902007986 */ /* 0x0003ea000c101904 */
[----:B------:R-:W-:Y:S05]  /*0240*/  @P1 BRA `(.L_x_2) ;  /* 0xfffffffc00d81947 */ /* 0x000fea000383ffff */
.L_x_1:
[----:B------:R-:W-:Y:S05]  /*0250*/  BSYNC.RECONVERGENT B0 ;  /* 0x0000000000007941 */ /* 0x000fea0003800200 */
.L_x_0:
[----:B------:R-:W-:Y:S05]  /*0260*/  @P0 EXIT ;  /* 0x000000000000094d */ /* 0x000fea0003800000 */
[----:B------:R-:W2:Y:S02]  /*0270*/  LDC.64 R4, c[0x0][0x380] ;  /* 0x0000e000ff047b82 */ /* 0x000ea40000000a00 */
[----:B--2---:R-:W-:-:S03]  /*0280*/  IMAD.WIDE.U32 R4, R7, 0x4, R4 ;  /* 0x0000000407047825 */ /* 0x004fc600078e0004 */
[----:B------:R-:W-:-:S05]  /*0290*/  IADD3 R6, P0, PT, R4, 0x8, RZ ;  /* 0x0000000804067810 */ /* 0x000fca0007f1e0ff */
[----:B------:R-:W-:-:S08]  /*02a0*/  IMAD.X R11, RZ, RZ, R5, P0 ;  /* 0x000000ffff0b7224 */ /* 0x000fd000000e0605 */
.L_x_3:
[----:B------:R-:W-:Y:S01]  /*02b0*/  MOV R4, R6 ;  /* 0x0000000600047202 */ /* 0x000fe20000000f00 */
[----:B------:R-:W-:-:S05]  /*02c0*/  IMAD.MOV.U32 R5, RZ, RZ, R11 ;  /* 0x000000ffff057224 */ /* 0x000fca00078e000b */
[----:B------:R-:W2:Y:S02]  /*02d0*/  LDG.E R6, desc[UR4][R4.64+-0x8] ;  /* 0xfffff80404067981 */ /* 0x000ea4000c1e1900 */
[----:B--2---:R-:W-:-:S05]  /*02e0*/  FADD R11, R6, R9 ;  /* 0x00000009060b7221 */ /* 0x004fca0000000000 */
[----:B------:R2:W-:Y:S04]  /*02f0*/  STG.E desc[UR4][R2.64], R11 ;  /* 0x0000000b02007986 */ /* 0x0005e8000c101904 */
[----:B---3--:R-:W3:Y:S02]  /*0300*/  LDG.E R6, desc[UR4][R4.64+-0x4] ;  /* 0xfffffc0404067981 */ /* 0x008ee4000c1e1900 */
[----:B---3--:R-:W-:-:S05]  /*0310*/  FADD R13, R11, R6 ;  /* 0x000000060b0d7221 */ /* 0x008fca0000000000 */
[----:B------:R3:W-:Y:S04]  /*0320*/  STG.E desc[UR4][R2.64], R13 ;  /* 0x0000000d02007986 */ /* 0x0007e8000c101904 */
[----:B------:R-:W4:Y:S02]  /*0330*/  LDG.E R6, desc[UR4][R4.64] ;  /* 0x0000000404067981 */ /* 0x000f24000c1e1900 */
[----:B----4-:R-:W-:-:S05]  /*0340*/  FADD R15, R13, R6 ;  /* 0x000000060d0f7221 */ /* 0x010fca0000000000 */
[----:B------:R3:W-:Y:S04]  /*0350*/  STG.E desc[UR4][R2.64], R15 ;  /* 0x0000000f02007986 */ /* 0x0007e8000c101904 */
[----:B------:R-:W1:Y:S01]  /*0360*/  LDG.E R6, desc[UR4][R4.64+0x4] ;  /* 0x0000040404067981 */ /* 0x000e62000c1e1900 */
[----:B------:R-:W-:-:S04]  /*0370*/  IADD3 R7, PT, PT, R7, 0x4, RZ ;  /* 0x0000000407077810 */ /* 0x000fc80007ffe0ff */
[----:B------:R-:W-:Y:S01]  /*0380*/  ISETP.GE.AND P0, PT, R7, R0, PT ;  /* 0x000000000700720c */ /* 0x000fe20003f06270 */
[----:B-1----:R-:W-:Y:S01]  /*0390*/  FADD R9, R15, R6 ;  /* 0x000000060f097221 */ /* 0x002fe20000000000 */
[----:B------:R-:W-:-:S04]  /*03a0*/  IADD3 R6, P1, PT, R4, 0x10, RZ ;  /* 0x0000001004067810 */ /* 0x000fc80007f3e0ff */
[----:B------:R3:W-:Y:S01]  /*03b0*/  STG.E desc[UR4][R2.64], R9 ;  /* 0x0000000902007986 */ /* 0x0007e2000c101904 */
[----:B--2---:R-:W-:-:S06]  /*03c0*/  IADD3.X R11, PT, PT, RZ, R5, RZ, P1, !PT ;  /* 0x00000005ff0b7210 */ /* 0x004fcc0000ffe4ff */
[----:B------:R-:W-:Y:S05]  /*03d0*/  @!P0 BRA `(.L_x_3) ;  /* 0xfffffffc00b48947 */ /* 0x000fea000383ffff */
[----:B------:R-:W-:Y:S05]  /*03e0*/  EXIT ;  /* 0x000000000000794d */ /* 0x000fea0003800000 */
.L_x_4:
[----:B------:R-:W-:-:S00]  /*03f0*/  BRA `(.L_x_4) ;  /* 0xfffffffc00fc7947 */ /* 0x000fc0000383ffff */
[----:B------:R-:W-:-:S00]  /*0400*/  NOP ;  /* 0x0000000000007918 */ /* 0x000fc00000000000 */
[----:B------:R-:W-:-:S00]  /*0410*/  NOP ;  /* 0x0000000000007918 */ /* 0x000fc00000000000 */
[----:B------:R-:W-:-:S00]  /*0420*/  NOP ;  /* 0x0000000000007918 */ /* 0x000fc00000000000 */
[----:B------:R-:W-:-:S00]  /*0430*/  NOP ;  /* 0x0000000000007918 */ /* 0x000fc00000000000 */
[----:B------:R-:W-:-:S00]  /*0440*/  NOP ;  /* 0x0000000000007918 */ /* 0x000fc00000000000 */
[----:B------:R-:W-:-:S00]  /*0450*/  NOP ;  /* 0x0000000000007918 */ /* 0x000fc00000000000 */
[----:B------:R-:W-:-:S00]  /*0460*/  NOP ;  /* 0x0000000000007918 */ /* 0x000fc00000000000 */
[----:B------:R-:W-:-:S00]  /*0470*/  NOP ;  /* 0x0000000000007918 */ /* 0x000fc00000000000 */
.L_x_5:


//--------------------- .nv.shared.reserved.0     --------------------------
	.section	.nv.shared.reserved.0,"aw",@nobits
	.weak		__nv_reservedSMEM_offset_0_alias
	.size		__nv_reservedSMEM_offset_0_alias, 0, 64
	.other		__nv_reservedSMEM_offset_0_alias,@"STO_CUDA_RESERVED_SHARED STV_DEFAULT"
__nv_reservedSMEM_offset_0_alias:
	.zero		0
	.zero		64


//--------------------- .nv.constant0.sum_array   --------------------------
	.section	.nv.constant0.sum_array,"a",@progbits
	.sectionflags	@""
	.align	4
.nv.constant0.sum_array:
	.zero		916


//--------------------- SYMBOLS --------------------------

	.type		.nv.reservedSmem.offset0,@object
	.size		.nv.reservedSmem.offset0,0x4
